//
// Generated by NVIDIA NVVM Compiler
//
// Compiler Build ID: CL-36424714
// Cuda compilation tools, release 13.0, V13.0.88
// Based on NVVM 20.0.0
//

.version 9.0
.target sm_100
.address_size 64

	// .globl	_Z12accessKernelPdm

.visible .entry _Z12accessKernelPdm(
	.param .u64 .ptr .align 1 _Z12accessKernelPdm_param_0,
	.param .u64 _Z12accessKernelPdm_param_1
)
{
	.reg .pred 	%p<2>;
	.reg .b32 	%r<6>;
	.reg .b64 	%rd<7>;
	.reg .b64 	%fd<2>;

	ld.param.u64 	%rd2, [_Z12accessKernelPdm_param_0];
	ld.param.u64 	%rd3, [_Z12accessKernelPdm_param_1];
	mov.u32 	%r1, %ctaid.x;
	mov.u32 	%r2, %ntid.x;
	mov.u32 	%r3, %tid.x;
	mad.lo.s32 	%r4, %r1, %r2, %r3;
	cvt.u64.u32 	%rd1, %r4;
	setp.le.u64 	%p1, %rd3, %rd1;
	@%p1 bra 	$L__BB0_2;
	cvt.u32.u64 	%r5, %rd1;
	cvta.to.global.u64 	%rd4, %rd2;
	cvt.rn.f64.u32 	%fd1, %r5;
	shl.b64 	%rd5, %rd1, 3;
	add.s64 	%rd6, %rd4, %rd5;
	st.global.f64 	[%rd6], %fd1;
$L__BB0_2:
	ret;

}


// ===== COMPILED SASS (sm_100) =====

	.target	sm_100

	.elftype	@"ET_EXEC"


//--------------------- .note.nv.tkinfo           --------------------------
	.section	.note.nv.tkinfo,"",@"SHT_NOTE"
	.sectionflags	@"SHF_NOTE_NV_TKINFO"
	.tkinfo
        /*0018*/ 	.word	0x00000002
        /*0030*/ 	.string	""
        /*0030*/ 	.string	"ptxas"
        /*0030*/ 	.string	"Cuda compilation tools, release 13.0, V13.0.88"
        /*0030*/ 	.string	"Build cuda_13.0.r13.0/compiler.36424714_0"
        /*0030*/ 	.string	"-arch sm_100 -m 64 "



//--------------------- .note.nv.cuinfo           --------------------------
	.section	.note.nv.cuinfo,"",@"SHT_NOTE"
	.sectionflags	@"SHF_NOTE_NV_CUINFO"
        /*0018*/ 	.short	0x0002
        /*001a*/ 	.short	0x0064
        /*001c*/ 	.short	0x0082
	.zero		2


//--------------------- .nv.info                  --------------------------
	.section	.nv.info,"",@"SHT_CUDA_INFO"
	.align	4


	//----- nvinfo : EIATTR_REGCOUNT
	.align		4
        /*0000*/ 	.byte	0x04, 0x2f
        /*0002*/ 	.short	(.L_1 - .L_0)
	.align		4
.L_0:
        /*0004*/ 	.word	index@(_Z12accessKernelPdm)
        /*0008*/ 	.word	0x00000008


	//----- nvinfo : EIATTR_FRAME_SIZE
	.align		4
.L_1:
        /*000c*/ 	.byte	0x04, 0x11
        /*000e*/ 	.short	(.L_3 - .L_2)
	.align		4
.L_2:
        /*0010*/ 	.word	index@(_Z12accessKernelPdm)
        /*0014*/ 	.word	0x00000000


	//----- nvinfo : EIATTR_MIN_STACK_SIZE
	.align		4
.L_3:
        /*0018*/ 	.byte	0x04, 0x12
        /*001a*/ 	.short	(.L_5 - .L_4)
	.align		4
.L_4:
        /*001c*/ 	.word	index@(_Z12accessKernelPdm)
        /*0020*/ 	.word	0x00000000
.L_5:


//--------------------- .nv.compat                --------------------------
	.section	.nv.compat,"",@"SHT_CUDA_COMPAT_INFO"
	.align	4
        /*0000*/ 	.byte	0x02, 0x09, 0x00, 0x00, 0x02, 0x02, 0x01, 0x00, 0x02, 0x05, 0x05, 0x00, 0x03, 0x07, 0x01, 0x01
        /*0010*/ 	.byte	0x02, 0x03, 0x00, 0x00, 0x02, 0x06, 0x01, 0x00, 0x04, 0x0b, 0x08, 0x00, 0x09, 0x00, 0x00, 0x00
        /*0020*/ 	.byte	0x00, 0x00, 0x00, 0x00


//--------------------- .nv.info._Z12accessKernelPdm --------------------------
	.section	.nv.info._Z12accessKernelPdm,"",@"SHT_CUDA_INFO"
	.sectionflags	@""
	.align	4


	//----- nvinfo : EIATTR_CUDA_API_VERSION
	.align		4
        /*0000*/ 	.byte	0x04, 0x37
        /*0002*/ 	.short	(.L_7 - .L_6)
.L_6:
        /*0004*/ 	.word	0x00000082


	//----- nvinfo : EIATTR_KPARAM_INFO
	.align		4
.L_7:
        /*0008*/ 	.byte	0x04, 0x17
        /*000a*/ 	.short	(.L_9 - .L_8)
.L_8:
        /*000c*/ 	.word	0x00000000
        /*0010*/ 	.short	0x0001
        /*0012*/ 	.short	0x0008
        /*0014*/ 	.byte	0x00, 0xf0, 0x21, 0x00


	//----- nvinfo : EIATTR_KPARAM_INFO
	.align		4
.L_9:
        /*0018*/ 	.byte	0x04, 0x17
        /*001a*/ 	.short	(.L_11 - .L_10)
.L_10:
        /*001c*/ 	.word	0x00000000
        /*0020*/ 	.short	0x0000
        /*0022*/ 	.short	0x0000
        /*0024*/ 	.byte	0x00, 0xf5, 0x21, 0x00


	//----- nvinfo : EIATTR_SPARSE_MMA_MASK
	.align		4
.L_11:
        /*0028*/ 	.byte	0x03, 0x50
        /*002a*/ 	.short	0x0000


	//----- nvinfo : EIATTR_MAXREG_COUNT
	.align		4
        /*002c*/ 	.byte	0x03, 0x1b
        /*002e*/ 	.short	0x00ff


	//----- nvinfo : EIATTR_MERCURY_ISA_VERSION
	.align		4
        /*0030*/ 	.byte	0x03, 0x5f
        /*0032*/ 	.short	0x0101


	//----- nvinfo : EIATTR_VRC_CTA_INIT_COUNT
	.align		4
        /*0034*/ 	.byte	0x02, 0x4a
	.zero		1
	.zero		1


	//----- nvinfo : EIATTR_EXIT_INSTR_OFFSETS
	.align		4
        /*0038*/ 	.byte	0x04, 0x1c
        /*003a*/ 	.short	(.L_13 - .L_12)


	//   ....[0]....
.L_12:
        /*003c*/ 	.word	0x00000080


	//   ....[1]....
        /*0040*/ 	.word	0x000000f0


	//----- nvinfo : EIATTR_CBANK_PARAM_SIZE
	.align		4
.L_13:
        /*0044*/ 	.byte	0x03, 0x19
        /*0046*/ 	.short	0x0010


	//----- nvinfo : EIATTR_PARAM_CBANK
	.align		4
        /*0048*/ 	.byte	0x04, 0x0a
        /*004a*/ 	.short	(.L_15 - .L_14)
	.align		4
.L_14:
        /*004c*/ 	.word	index@(.nv.constant0._Z12accessKernelPdm)
        /*0050*/ 	.short	0x0380
        /*0052*/ 	.short	0x0010


	//----- nvinfo : EIATTR_SW_WAR
	.align		4
.L_15:
        /*0054*/ 	.byte	0x04, 0x36
        /*0056*/ 	.short	(.L_17 - .L_16)
.L_16:
        /*0058*/ 	.word	0x00000008
.L_17:


//--------------------- .nv.callgraph             --------------------------
	.section	.nv.callgraph,"",@"SHT_CUDA_CALLGRAPH"
	.align	4
	.sectionentsize	8
	.align		4
        /*0000*/ 	.word	0x00000000
	.align		4
        /*0004*/ 	.word	0xffffffff
	.align		4
        /*0008*/ 	.word	0x00000000
	.align		4
        /*000c*/ 	.word	0xfffffffe
	.align		4
        /*0010*/ 	.word	0x00000000
	.align		4
        /*0014*/ 	.word	0xfffffffd
	.align		4
        /*0018*/ 	.word	0x00000000
	.align		4
        /*001c*/ 	.word	0xfffffffc


//--------------------- .text._Z12accessKernelPdm --------------------------
	.section	.text._Z12accessKernelPdm,"ax",@progbits
	.align	128
        .global         _Z12accessKernelPdm
        .type           _Z12accessKernelPdm,@function
        .size           _Z12accessKernelPdm,(.L_x_1 - _Z12accessKernelPdm)
        .other          _Z12accessKernelPdm,@"STO_CUDA_ENTRY STV_DEFAULT"
_Z12accessKernelPdm:
.text._Z12accessKernelPdm:
[----:B------:R-:W-:Y:S01]  /*0000*/  LDC R1, c[0x0][0x37c] ;  /* 0x0000df00ff017b82 */ /* 0x000fe20000000800 */
[----:B------:R-:W0:Y:S07]  /*0010*/  S2R R3, SR_TID.X ;  /* 0x0000000000037919 */ /* 0x000e2e0000002100 */
[----:B------:R-:W0:Y:S01]  /*0020*/  S2UR UR4, SR_CTAID.X ;  /* 0x00000000000479c3 */ /* 0x000e220000002500 */
[----:B------:R-:W1:Y:S07]  /*0030*/  LDCU.64 UR6, c[0x0][0x388] ;  /* 0x00007100ff0677ac */ /* 0x000e6e0008000a00 */
[----:B------:R-:W0:Y:S02]  /*0040*/  LDC R0, c[0x0][0x360] ;  /* 0x0000d800ff007b82 */ /* 0x000e240000000800 */
[----:B0-----:R-:W-:-:S05]  /*0050*/  IMAD R0, R0, UR4, R3 ;  /* 0x0000000400007c24 */ /* 0x001fca000f8e0203 */
[----:B-1----:R-:W-:-:S04]  /*0060*/  ISETP.GE.U32.AND P0, PT, R0, UR6, PT ;  /* 0x0000000600007c0c */ /* 0x002fc8000bf06070 */
[----:B------:R-:W-:-:S13]  /*0070*/  ISETP.GE.U32.AND.EX P0, PT, RZ, UR7, PT, P0 ;  /* 0x00000007ff007c0c */ /* 0x000fda000bf06100 */
[----:B------:R-:W-:Y:S05]  /*0080*/  @P0 EXIT ;  /* 0x000000000000094d */ /* 0x000fea0003800000 */
[----:B------:R-:W0:Y:S01]  /*0090*/  LDCU.64 UR6, c[0x0][0x380] ;  /* 0x00007000ff0677ac */ /* 0x000e220008000a00 */
[----:B------:R-:W1:Y:S01]  /*00a0*/  I2F.F64.U32 R2, R0 ;  /* 0x0000000000027312 */ /* 0x000e620000201800 */
[----:B------:R-:W1:Y:S01]  /*00b0*/  LDCU.64 UR4, c[0x0][0x358] ;  /* 0x00006b00ff0477ac */ /* 0x000e620008000a00 */
[----:B0-----:R-:W-:-:S04]  /*00c0*/  LEA R4, P0, R0, UR6, 0x3 ;  /* 0x0000000600047c11 */ /* 0x001fc8000f8018ff */
[----:B------:R-:W-:-:S05]  /*00d0*/  LEA.HI.X R5, R0, UR7, RZ, 0x3, P0 ;  /* 0x0000000700057c11 */ /* 0x000fca00080f1cff */
[----:B-1----:R-:W-:Y:S01]  /*00e0*/  STG.E.64 desc[UR4][R4.64], R2 ;  /* 0x0000000204007986 */ /* 0x002fe2000c101b04 */
[----:B------:R-:W-:Y:S05]  /*00f0*/  EXIT ;  /* 0x000000000000794d */ /* 0x000fea0003800000 */
.L_x_0:
[----:B------:R-:W-:-:S00]  /*0100*/  BRA `(.L_x_0) ;  /* 0xfffffffc00fc7947 */ /* 0x000fc0000383ffff */
[----:B------:R-:W-:-:S00]  /*0110*/  NOP ;  /* 0x0000000000007918 */ /* 0x000fc00000000000 */
        /* <DEDUP_REMOVED lines=14> */
.L_x_1:


//--------------------- .nv.shared.reserved.0     --------------------------
	.section	.nv.shared.reserved.0,"aw",@nobits
	.weak		__nv_reservedSMEM_offset_0_alias
	.size		__nv_reservedSMEM_offset_0_alias, 0, 64
	.other		__nv_reservedSMEM_offset_0_alias,@"STO_CUDA_RESERVED_SHARED STV_DEFAULT"
__nv_reservedSMEM_offset_0_alias:
	.zero		0
	.zero		64


//--------------------- .nv.constant0._Z12accessKernelPdm --------------------------
	.section	.nv.constant0._Z12accessKernelPdm,"a",@progbits
	.sectionflags	@""
	.align	4
.nv.constant0._Z12accessKernelPdm:
	.zero		912


//--------------------- SYMBOLS --------------------------

	.type		.nv.reservedSmem.offset0,@object
	.size		.nv.reservedSmem.offset0,0x4
